	.headerflags	@"EF_CUDA_TEXMODE_UNIFIED EF_CUDA_64BIT_ADDRESS EF_CUDA_ACCELERATORS EF_CUDA_SM90 EF_CUDA_VIRTUAL_SM(EF_CUDA_SM90)"
	.elftype	@"ET_EXEC"


//--------------------- .nv.info                  --------------------------
	.section	.nv.info,"",@"SHT_CUDA_INFO"
	.align	4


	//----- nvinfo : EIATTR_REGCOUNT
	.align		4
        /*0000*/ 	.byte	0x04, 0x2f
        /*0002*/ 	.short	(.L_1 - .L_0)
	.align		4
.L_0:
        /*0004*/ 	.word	index@(triton_poi_fused_add_mul_relu_sigmoid_5)
        /*0008*/ 	.word	0x00000015


	//----- nvinfo : EIATTR_MIN_STACK_SIZE
	.align		4
.L_1:
        /*000c*/ 	.byte	0x04, 0x12
        /*000e*/ 	.short	(.L_3 - .L_2)
	.align		4
.L_2:
        /*0010*/ 	.word	index@(triton_poi_fused_add_mul_relu_sigmoid_5)
        /*0014*/ 	.word	0x00000000


	//----- nvinfo : EIATTR_FRAME_SIZE
	.align		4
.L_3:
        /*0018*/ 	.byte	0x04, 0x11
        /*001a*/ 	.short	(.L_5 - .L_4)
	.align		4
.L_4:
        /*001c*/ 	.word	index@(triton_poi_fused_add_mul_relu_sigmoid_5)
        /*0020*/ 	.word	0x00000000


	//----- nvinfo : EIATTR_MIN_STACK_SIZE
	.align		4
.L_5:
        /*0024*/ 	.byte	0x04, 0x12
        /*0026*/ 	.short	(.L_7 - .L_6)
	.align		4
.L_6:
        /*0028*/ 	.word	index@(triton_poi_fused_add_mul_relu_sigmoid_5)
        /*002c*/ 	.word	0x00000000
.L_7:


//--------------------- .nv.info.triton_poi_fused_add_mul_relu_sigmoid_5 --------------------------
	.section	.nv.info.triton_poi_fused_add_mul_relu_sigmoid_5,"",@"SHT_CUDA_INFO"
	.sectionflags	@""
	.align	4


	//----- nvinfo : EIATTR_CUDA_API_VERSION
	.align		4
        /*0000*/ 	.byte	0x04, 0x37
        /*0002*/ 	.short	(.L_9 - .L_8)
.L_8:
        /*0004*/ 	.word	0x0000007c


	//----- nvinfo : EIATTR_KPARAM_INFO
	.align		4
.L_9:
        /*0008*/ 	.byte	0x04, 0x17
        /*000a*/ 	.short	(.L_11 - .L_10)
.L_10:
        /*000c*/ 	.word	0x00000000
        /*0010*/ 	.short	0x0007
        /*0012*/ 	.short	0x0038
        /*0014*/ 	.byte	0x00, 0xf0, 0x11, 0x00


	//----- nvinfo : EIATTR_KPARAM_INFO
	.align		4
.L_11:
        /*0018*/ 	.byte	0x04, 0x17
        /*001a*/ 	.short	(.L_13 - .L_12)
.L_12:
        /*001c*/ 	.word	0x00000000
        /*0020*/ 	.short	0x0006
        /*0022*/ 	.short	0x0030
        /*0024*/ 	.byte	0x00, 0xf4, 0x21, 0x00


	//----- nvinfo : EIATTR_KPARAM_INFO
	.align		4
.L_13:
        /*0028*/ 	.byte	0x04, 0x17
        /*002a*/ 	.short	(.L_15 - .L_14)
.L_14:
        /*002c*/ 	.word	0x00000000
        /*0030*/ 	.short	0x0005
        /*0032*/ 	.short	0x0028
        /*0034*/ 	.byte	0x00, 0xf4, 0x21, 0x00


	//----- nvinfo : EIATTR_KPARAM_INFO
	.align		4
.L_15:
        /*0038*/ 	.byte	0x04, 0x17
        /*003a*/ 	.short	(.L_17 - .L_16)
.L_16:
        /*003c*/ 	.word	0x00000000
        /*0040*/ 	.short	0x0004
        /*0042*/ 	.short	0x0020
        /*0044*/ 	.byte	0x00, 0xf4, 0x21, 0x00


	//----- nvinfo : EIATTR_KPARAM_INFO
	.align		4
.L_17:
        /*0048*/ 	.byte	0x04, 0x17
        /*004a*/ 	.short	(.L_19 - .L_18)
.L_18:
        /*004c*/ 	.word	0x00000000
        /*0050*/ 	.short	0x0003
        /*0052*/ 	.short	0x0018
        /*0054*/ 	.byte	0x00, 0xf4, 0x21, 0x00


	//----- nvinfo : EIATTR_KPARAM_INFO
	.align		4
.L_19:
        /*0058*/ 	.byte	0x04, 0x17
        /*005a*/ 	.short	(.L_21 - .L_20)
.L_20:
        /*005c*/ 	.word	0x00000000
        /*0060*/ 	.short	0x0002
        /*0062*/ 	.short	0x0010
        /*0064*/ 	.byte	0x00, 0xf4, 0x21, 0x00


	//----- nvinfo : EIATTR_KPARAM_INFO
	.align		4
.L_21:
        /*0068*/ 	.byte	0x04, 0x17
        /*006a*/ 	.short	(.L_23 - .L_22)
.L_22:
        /*006c*/ 	.word	0x00000000
        /*0070*/ 	.short	0x0001
        /*0072*/ 	.short	0x0008
        /*0074*/ 	.byte	0x00, 0xf4, 0x21, 0x00


	//----- nvinfo : EIATTR_KPARAM_INFO
	.align		4
.L_23:
        /*0078*/ 	.byte	0x04, 0x17
        /*007a*/ 	.short	(.L_25 - .L_24)
.L_24:
        /*007c*/ 	.word	0x00000000
        /*0080*/ 	.short	0x0000
        /*0082*/ 	.short	0x0000
        /*0084*/ 	.byte	0x00, 0xf4, 0x21, 0x00


	//----- nvinfo : EIATTR_SPARSE_MMA_MASK
	.align		4
.L_25:
        /*0088*/ 	.byte	0x03, 0x50
        /*008a*/ 	.short	0x0000


	//----- nvinfo : EIATTR_MAXREG_COUNT
	.align		4
        /*008c*/ 	.byte	0x03, 0x1b
        /*008e*/ 	.short	0x00ff


	//----- nvinfo : EIATTR_EXIT_INSTR_OFFSETS
	.align		4
        /*0090*/ 	.byte	0x04, 0x1c
        /*0092*/ 	.short	(.L_27 - .L_26)


	//   ....[0]....
.L_26:
        /*0094*/ 	.word	0x00000400


	//   ....[1]....
        /*0098*/ 	.word	0x00000420


	//----- nvinfo : EIATTR_REQNTID
	.align		4
.L_27:
        /*009c*/ 	.byte	0x04, 0x10
        /*009e*/ 	.short	(.L_29 - .L_28)
.L_28:
        /*00a0*/ 	.word	0x00000080
        /*00a4*/ 	.word	0x00000001
        /*00a8*/ 	.word	0x00000001


	//----- nvinfo : EIATTR_CBANK_PARAM_SIZE
	.align		4
.L_29:
        /*00ac*/ 	.byte	0x03, 0x19
        /*00ae*/ 	.short	0x003c


	//----- nvinfo : EIATTR_PARAM_CBANK
	.align		4
        /*00b0*/ 	.byte	0x04, 0x0a
        /*00b2*/ 	.short	(.L_31 - .L_30)
	.align		4
.L_30:
        /*00b4*/ 	.word	index@(.nv.constant0.triton_poi_fused_add_mul_relu_sigmoid_5)
        /*00b8*/ 	.short	0x0210
        /*00ba*/ 	.short	0x003c


	//----- nvinfo : EIATTR_SW_WAR
	.align		4
.L_31:
        /*00bc*/ 	.byte	0x04, 0x36
        /*00be*/ 	.short	(.L_33 - .L_32)
.L_32:
        /*00c0*/ 	.word	0x00000008
.L_33:


//--------------------- .nv.callgraph             --------------------------
	.section	.nv.callgraph,"",@"SHT_CUDA_CALLGRAPH"
	.align	4
	.sectionentsize	8
	.align		4
        /*0000*/ 	.word	0x00000000
	.align		4
        /*0004*/ 	.word	0xffffffff
	.align		4
        /*0008*/ 	.word	0x00000000
	.align		4
        /*000c*/ 	.word	0xfffffffe
	.align		4
        /*0010*/ 	.word	0x00000000
	.align		4
        /*0014*/ 	.word	0xfffffffd
	.align		4
        /*0018*/ 	.word	0x00000000
	.align		4
        /*001c*/ 	.word	0xfffffffc


//--------------------- .text.triton_poi_fused_add_mul_relu_sigmoid_5 --------------------------
	.section	.text.triton_poi_fused_add_mul_relu_sigmoid_5,"ax",@progbits
	.align	128
        .global         triton_poi_fused_add_mul_relu_sigmoid_5
        .type           triton_poi_fused_add_mul_relu_sigmoid_5,@function
        .size           triton_poi_fused_add_mul_relu_sigmoid_5,(.L_x_1 - triton_poi_fused_add_mul_relu_sigmoid_5)
        .other          triton_poi_fused_add_mul_relu_sigmoid_5,@"STO_CUDA_ENTRY STV_DEFAULT"
triton_poi_fused_add_mul_relu_sigmoid_5:
.text.triton_poi_fused_add_mul_relu_sigmoid_5:
[----:B------:R-:W0:Y:S01]  /*0000*/  LDC R1, c[0x0][0x28] ;  /* 0x00000a00ff017b82 */ /* 0x000e220000000800 */
[----:B------:R-:W1:Y:S07]  /*0010*/  S2R R0, SR_TID.X ;  /* 0x0000000000007919 */ /* 0x000e6e0000002100 */
[----:B------:R-:W2:Y:S01]  /*0020*/  LDC.64 R14, c[0x0][0x220] ;  /* 0x00008800ff0e7b82 */ /* 0x000ea20000000a00 */
[----:B------:R-:W-:Y:S01]  /*0030*/  HFMA2.MMA R4, -RZ, RZ, 0, 0 ;  /* 0x00000000ff047435 */ /* 0x000fe200000001ff */
[----:B------:R-:W-:Y:S01]  /*0040*/  ULDC.64 UR4, c[0x0][0x208] ;  /* 0x0000820000047ab9 */ /* 0x000fe20000000a00 */
[----:B------:R-:W3:Y:S05]  /*0050*/  S2R R3, SR_CTAID.X ;  /* 0x0000000000037919 */ /* 0x000eea0000002500 */
[----:B------:R-:W4:Y:S08]  /*0060*/  LDC.64 R12, c[0x0][0x228] ;  /* 0x00008a00ff0c7b82 */ /* 0x000f300000000a00 */
[----:B------:R-:W5:Y:S08]  /*0070*/  LDC.64 R10, c[0x0][0x230] ;  /* 0x00008c00ff0a7b82 */ /* 0x000f700000000a00 */
[----:B------:R-:W4:Y:S01]  /*0080*/  LDC.64 R8, c[0x0][0x238] ;  /* 0x00008e00ff087b82 */ /* 0x000f220000000a00 */
[----:B-1----:R-:W-:-:S07]  /*0090*/  LOP3.LUT R0, R0, 0x7f, RZ, 0xc0, !PT ;  /* 0x0000007f00007812 */ /* 0x002fce00078ec0ff */
[----:B------:R-:W1:Y:S01]  /*00a0*/  LDC.64 R6, c[0x0][0x210] ;  /* 0x00008400ff067b82 */ /* 0x000e620000000a00 */
[----:B---3--:R-:W-:Y:S01]  /*00b0*/  SHF.R.S32.HI R2, RZ, 0x18, R3 ;  /* 0x00000018ff027819 */ /* 0x008fe20000011403 */
[----:B------:R-:W-:-:S03]  /*00c0*/  IMAD R0, R3, 0x80, R0 ;  /* 0x0000008003007824 */ /* 0x000fc600078e0200 */
[----:B------:R-:W-:Y:S02]  /*00d0*/  SGXT R3, R2, 0x1 ;  /* 0x000000010203781a */ /* 0x000fe40000000200 */
[----:B------:R-:W-:Y:S02]  /*00e0*/  ISETP.GE.AND P0, PT, R0, 0x400, PT ;  /* 0x000004000000780c */ /* 0x000fe40003f06270 */
[----:B------:R-:W-:-:S04]  /*00f0*/  LEA.HI R2, R3, R0, RZ, 0x4 ;  /* 0x0000000003027211 */ /* 0x000fc800078f20ff */
[----:B------:R-:W-:-:S05]  /*0100*/  SHF.R.S32.HI R5, RZ, 0x4, R2 ;  /* 0x00000004ff057819 */ /* 0x000fca0000011402 */
[----:B--2---:R-:W-:-:S05]  /*0110*/  IMAD.WIDE R14, R5, 0x4, R14 ;  /* 0x00000004050e7825 */ /* 0x004fca00078e020e */
[----:B------:R5:W2:Y:S01]  /*0120*/  @!P0 LDG.E.EL R4, desc[UR4][R14.64] ;  /* 0x000000040e048981 */ /* 0x000aa2000c2e1900 */
[CC--:B------:R-:W-:Y:S01]  /*0130*/  LEA.HI R2, R3.reuse, R0.reuse, RZ, 0x6 ;  /* 0x0000000003027211 */ /* 0x0c0fe200078f30ff */
[----:B-1----:R-:W-:Y:S01]  /*0140*/  IMAD.WIDE R6, R0, 0x4, R6 ;  /* 0x0000000400067825 */ /* 0x002fe200078e0206 */
[----:B------:R-:W-:Y:S02]  /*0150*/  LEA.HI R18, R3, R0, RZ, 0x8 ;  /* 0x0000000003127211 */ /* 0x000fe400078f40ff */
[----:B------:R-:W-:Y:S02]  /*0160*/  LOP3.LUT R17, R2, 0xffffffc0, RZ, 0xc0, !PT ;  /* 0xffffffc002117812 */ /* 0x000fe400078ec0ff */
[----:B------:R-:W1:Y:S01]  /*0170*/  LDC.64 R2, c[0x0][0x218] ;  /* 0x00008600ff027b82 */ /* 0x000e620000000a00 */
[----:B------:R-:W-:Y:S02]  /*0180*/  LEA.HI R16, R5, R5, RZ, 0x2 ;  /* 0x0000000505107211 */ /* 0x000fe400078f10ff */
[----:B------:R-:W-:Y:S01]  /*0190*/  IMAD.IADD R17, R0, 0x1, -R17 ;  /* 0x0000000100117824 */ /* 0x000fe200078e0a11 */
[----:B------:R-:W-:-:S02]  /*01a0*/  SHF.R.S32.HI R18, RZ, 0x8, R18 ;  /* 0x00000008ff127819 */ /* 0x000fc40000011412 */
[----:B------:R-:W-:Y:S02]  /*01b0*/  LOP3.LUT R16, R16, 0xfffffffc, RZ, 0xc0, !PT ;  /* 0xfffffffc10107812 */ /* 0x000fe400078ec0ff */
[----:B------:R-:W-:-:S03]  /*01c0*/  LEA R17, R18, R17, 0x6 ;  /* 0x0000001112117211 */ /* 0x000fc600078e30ff */
[----:B------:R-:W-:Y:S02]  /*01d0*/  IMAD.IADD R5, R5, 0x1, -R16 ;  /* 0x0000000105057824 */ /* 0x000fe400078e0a10 */
[----:B----4-:R-:W-:-:S04]  /*01e0*/  IMAD.WIDE R12, R17, 0x4, R12 ;  /* 0x00000004110c7825 */ /* 0x010fc800078e020c */
[----:B-----5:R-:W-:Y:S01]  /*01f0*/  IMAD.WIDE R14, R5, 0x4, R10 ;  /* 0x00000004050e7825 */ /* 0x020fe200078e020a */
[----:B------:R-:W-:-:S03]  /*0200*/  CS2R R10, SRZ ;  /* 0x00000000000a7805 */ /* 0x000fc6000001ff00 */
[----:B0-----:R-:W-:Y:S01]  /*0210*/  IMAD.WIDE R16, R5, 0x4, R8 ;  /* 0x0000000405107825 */ /* 0x001fe200078e0208 */
[----:B------:R-:W-:Y:S02]  /*0220*/  CS2R R8, SRZ ;  /* 0x0000000000087805 */ /* 0x000fe4000001ff00 */
[----:B------:R-:W-:Y:S01]  /*0230*/  MOV R5, RZ ;  /* 0x000000ff00057202 */ /* 0x000fe20000000f00 */
[----:B------:R-:W3:Y:S01]  /*0240*/  @!P0 LDG.E.EL R10, desc[UR4][R14.64] ;  /* 0x000000040e0a8981 */ /* 0x000ee2000c2e1900 */
[----:B-1----:R-:W-:-:S03]  /*0250*/  IMAD.WIDE R2, R0, 0x4, R2 ;  /* 0x0000000400027825 */ /* 0x002fc600078e0202 */
[----:B------:R0:W3:Y:S04]  /*0260*/  @!P0 LDG.E R9, desc[UR4][R12.64] ;  /* 0x000000040c098981 */ /* 0x0000e8000c1e1900 */
[----:B------:R-:W4:Y:S04]  /*0270*/  @!P0 LDG.E.EL R5, desc[UR4][R16.64] ;  /* 0x0000000410058981 */ /* 0x000f28000c2e1900 */
[----:B------:R-:W4:Y:S04]  /*0280*/  @!P0 LDG.E R8, desc[UR4][R6.64] ;  /* 0x0000000406088981 */ /* 0x000f28000c1e1900 */
[----:B------:R1:W5:Y:S01]  /*0290*/  @!P0 LDG.E R11, desc[UR4][R2.64] ;  /* 0x00000004020b8981 */ /* 0x000362000c1e1900 */
[----:B0-----:R-:W-:Y:S01]  /*02a0*/  IMAD.MOV.U32 R13, RZ, RZ, 0x3e800000 ;  /* 0x3e800000ff0d7424 */ /* 0x001fe200078e00ff */
[----:B-1----:R-:W0:Y:S02]  /*02b0*/  LDC.64 R2, c[0x0][0x240] ;  /* 0x00009000ff027b82 */ /* 0x002e240000000a00 */
[----:B0-----:R-:W-:-:S04]  /*02c0*/  IMAD.WIDE R2, R0, 0x4, R2 ;  /* 0x0000000400027825 */ /* 0x001fc800078e0202 */
[----:B--2---:R-:W-:-:S04]  /*02d0*/  FADD R4, RZ, -R4 ;  /* 0x80000004ff047221 */ /* 0x004fc80000000000 */
[----:B------:R-:W-:-:S05]  /*02e0*/  FMUL R4, R4, 1.4426950216293334961 ;  /* 0x3fb8aa3b04047820 */ /* 0x000fca0000400000 */
[----:B------:R-:W-:-:S13]  /*02f0*/  FSETP.GEU.AND P1, PT, R4, -126, PT ;  /* 0xc2fc00000400780b */ /* 0x000fda0003f2e000 */
[----:B------:R-:W-:-:S04]  /*0300*/  @!P1 FMUL R4, R4, 0.5 ;  /* 0x3f00000004049820 */ /* 0x000fc80000400000 */
[----:B------:R-:W0:Y:S02]  /*0310*/  MUFU.EX2 R12, R4 ;  /* 0x00000004000c7308 */ /* 0x000e240000000800 */
[----:B0-----:R-:W-:-:S04]  /*0320*/  @!P1 FMUL R12, R12, R12 ;  /* 0x0000000c0c0c9220 */ /* 0x001fc80000400000 */
[----:B------:R-:W-:-:S05]  /*0330*/  FADD R12, R12, 1 ;  /* 0x3f8000000c0c7421 */ /* 0x000fca0000000000 */
[----:B------:R-:W-:-:S13]  /*0340*/  FSETP.GT.AND P1, PT, R12, 8.50705917302346158658e+37, PT ;  /* 0x7e8000000c00780b */ /* 0x000fda0003f24000 */
[----:B------:R-:W-:-:S06]  /*0350*/  @P1 FMUL R12, R12, 0.25 ;  /* 0x3e8000000c0c1820 */ /* 0x000fcc0000400000 */
[----:B------:R-:W0:Y:S01]  /*0360*/  MUFU.RCP R12, R12 ;  /* 0x0000000c000c7308 */ /* 0x000e220000001000 */
[----:B------:R-:W-:Y:S01]  /*0370*/  FSEL R13, R13, 1, P1 ;  /* 0x3f8000000d0d7808 */ /* 0x000fe20000800000 */
[----:B---3--:R-:W-:Y:S01]  /*0380*/  FADD R9, R10, R9 ;  /* 0x000000090a097221 */ /* 0x008fe20000000000 */
[----:B----4-:R-:W-:-:S04]  /*0390*/  FADD R8, R5, R8 ;  /* 0x0000000805087221 */ /* 0x010fc80000000000 */
[----:B------:R-:W-:Y:S01]  /*03a0*/  FADD R9, R9, R8 ;  /* 0x0000000809097221 */ /* 0x000fe20000000000 */
[----:B0-----:R-:W-:-:S04]  /*03b0*/  FMUL R4, R12, R13 ;  /* 0x0000000d0c047220 */ /* 0x001fc80000400000 */
[----:B-----5:R-:W-:-:S05]  /*03c0*/  FFMA R9, R4, R11, R9 ;  /* 0x0000000b04097223 */ /* 0x020fca0000000009 */
[C---:B------:R-:W-:Y:S01]  /*03d0*/  FSETP.GEU.AND P1, PT, R9.reuse, RZ, PT ;  /* 0x000000ff0900720b */ /* 0x040fe20003f2e000 */
[----:B------:R0:W-:Y:S03]  /*03e0*/  @!P0 STG.E desc[UR4][R6.64], R9 ;  /* 0x0000000906008986 */ /* 0x0001e6000c101904 */
[----:B------:R-:W-:Y:S01]  /*03f0*/  FSEL R5, R9, RZ, P1 ;  /* 0x000000ff09057208 */ /* 0x000fe20000800000 */
[----:B0-----:R-:W-:Y:S08]  /*0400*/  @P0 EXIT ;  /* 0x000000000000094d */ /* 0x001ff00003800000 */
[----:B------:R-:W-:Y:S01]  /*0410*/  STG.E desc[UR4][R2.64], R5 ;  /* 0x0000000502007986 */ /* 0x000fe2000c101904 */
[----:B------:R-:W-:Y:S05]  /*0420*/  EXIT ;  /* 0x000000000000794d */ /* 0x000fea0003800000 */
.L_x_0:
[----:B------:R-:W-:-:S00]  /*0430*/  BRA `(.L_x_0) ;  /* 0xfffffffc00fc7947 */ /* 0x000fc0000383ffff */
[----:B------:R-:W-:-:S00]  /*0440*/  NOP ;  /* 0x0000000000007918 */ /* 0x000fc00000000000 */
        /* <DEDUP_REMOVED lines=11> */
.L_x_1:


//--------------------- .nv.constant0.triton_poi_fused_add_mul_relu_sigmoid_5 --------------------------
	.section	.nv.constant0.triton_poi_fused_add_mul_relu_sigmoid_5,"a",@progbits
	.sectionflags	@""
	.align	4
.nv.constant0.triton_poi_fused_add_mul_relu_sigmoid_5:
	.zero		588
